//
// Generated by NVIDIA NVVM Compiler
//
// Compiler Build ID: CL-36424714
// Cuda compilation tools, release 13.0, V13.0.88
// Based on NVVM 20.0.0
//

.version 9.0
.target sm_100
.address_size 64

	// .globl	_ZN3cub18CUB_300001_SM_10006detail11EmptyKernelIvEEvv
.global .align 1 .b8 _ZN41_INTERNAL_81806070_4_k_cu_8d36d707_2389544cuda3std3__45__cpo5beginE[1];
.global .align 1 .b8 _ZN41_INTERNAL_81806070_4_k_cu_8d36d707_2389544cuda3std3__45__cpo3endE[1];
.global .align 1 .b8 _ZN41_INTERNAL_81806070_4_k_cu_8d36d707_2389544cuda3std3__45__cpo6cbeginE[1];
.global .align 1 .b8 _ZN41_INTERNAL_81806070_4_k_cu_8d36d707_2389544cuda3std3__45__cpo4cendE[1];
.global .align 1 .b8 _ZN41_INTERNAL_81806070_4_k_cu_8d36d707_2389544cuda3std3__45__cpo6rbeginE[1];
.global .align 1 .b8 _ZN41_INTERNAL_81806070_4_k_cu_8d36d707_2389544cuda3std3__45__cpo4rendE[1];
.global .align 1 .b8 _ZN41_INTERNAL_81806070_4_k_cu_8d36d707_2389544cuda3std3__45__cpo7crbeginE[1];
.global .align 1 .b8 _ZN41_INTERNAL_81806070_4_k_cu_8d36d707_2389544cuda3std3__45__cpo5crendE[1];
.global .align 1 .b8 _ZN41_INTERNAL_81806070_4_k_cu_8d36d707_2389544cuda3std3__443_GLOBAL__N__81806070_4_k_cu_8d36d707_2389546ignoreE[1];
.global .align 1 .b8 _ZN41_INTERNAL_81806070_4_k_cu_8d36d707_2389544cuda3std3__419piecewise_constructE[1];
.global .align 1 .b8 _ZN41_INTERNAL_81806070_4_k_cu_8d36d707_2389544cuda3std3__48in_placeE[1];
.global .align 1 .b8 _ZN41_INTERNAL_81806070_4_k_cu_8d36d707_2389544cuda3std3__420unreachable_sentinelE[1];
.global .align 1 .b8 _ZN41_INTERNAL_81806070_4_k_cu_8d36d707_2389544cuda3std3__47nulloptE[1];
.global .align 1 .b8 _ZN41_INTERNAL_81806070_4_k_cu_8d36d707_2389544cuda3std3__48unexpectE[1];
.global .align 1 .b8 _ZN41_INTERNAL_81806070_4_k_cu_8d36d707_2389544cuda3std6ranges3__45__cpo4swapE[1];
.global .align 1 .b8 _ZN41_INTERNAL_81806070_4_k_cu_8d36d707_2389544cuda3std6ranges3__45__cpo9iter_moveE[1];
.global .align 1 .b8 _ZN41_INTERNAL_81806070_4_k_cu_8d36d707_2389544cuda3std6ranges3__45__cpo5beginE[1];
.global .align 1 .b8 _ZN41_INTERNAL_81806070_4_k_cu_8d36d707_2389544cuda3std6ranges3__45__cpo3endE[1];
.global .align 1 .b8 _ZN41_INTERNAL_81806070_4_k_cu_8d36d707_2389544cuda3std6ranges3__45__cpo6cbeginE[1];
.global .align 1 .b8 _ZN41_INTERNAL_81806070_4_k_cu_8d36d707_2389544cuda3std6ranges3__45__cpo4cendE[1];
.global .align 1 .b8 _ZN41_INTERNAL_81806070_4_k_cu_8d36d707_2389544cuda3std6ranges3__45__cpo7advanceE[1];
.global .align 1 .b8 _ZN41_INTERNAL_81806070_4_k_cu_8d36d707_2389544cuda3std6ranges3__45__cpo9iter_swapE[1];
.global .align 1 .b8 _ZN41_INTERNAL_81806070_4_k_cu_8d36d707_2389544cuda3std6ranges3__45__cpo4nextE[1];
.global .align 1 .b8 _ZN41_INTERNAL_81806070_4_k_cu_8d36d707_2389544cuda3std6ranges3__45__cpo4prevE[1];
.global .align 1 .b8 _ZN41_INTERNAL_81806070_4_k_cu_8d36d707_2389544cuda3std6ranges3__45__cpo4dataE[1];
.global .align 1 .b8 _ZN41_INTERNAL_81806070_4_k_cu_8d36d707_2389544cuda3std6ranges3__45__cpo5cdataE[1];
.global .align 1 .b8 _ZN41_INTERNAL_81806070_4_k_cu_8d36d707_2389544cuda3std6ranges3__45__cpo4sizeE[1];
.global .align 1 .b8 _ZN41_INTERNAL_81806070_4_k_cu_8d36d707_2389544cuda3std6ranges3__45__cpo5ssizeE[1];
.global .align 1 .b8 _ZN41_INTERNAL_81806070_4_k_cu_8d36d707_2389544cuda3std6ranges3__45__cpo8distanceE[1];
.global .align 1 .b8 _ZN41_INTERNAL_81806070_4_k_cu_8d36d707_2389546thrust24THRUST_300001_SM_1000_NS8cuda_cub3parE[1];
.global .align 1 .b8 _ZN41_INTERNAL_81806070_4_k_cu_8d36d707_2389546thrust24THRUST_300001_SM_1000_NS8cuda_cub10par_nosyncE[1];
.global .align 1 .b8 _ZN41_INTERNAL_81806070_4_k_cu_8d36d707_2389546thrust24THRUST_300001_SM_1000_NS6system6detail10sequential3seqE[1];
.global .align 1 .b8 _ZN41_INTERNAL_81806070_4_k_cu_8d36d707_2389546thrust24THRUST_300001_SM_1000_NS12placeholders2_1E[1];
.global .align 1 .b8 _ZN41_INTERNAL_81806070_4_k_cu_8d36d707_2389546thrust24THRUST_300001_SM_1000_NS12placeholders2_2E[1];
.global .align 1 .b8 _ZN41_INTERNAL_81806070_4_k_cu_8d36d707_2389546thrust24THRUST_300001_SM_1000_NS12placeholders2_3E[1];
.global .align 1 .b8 _ZN41_INTERNAL_81806070_4_k_cu_8d36d707_2389546thrust24THRUST_300001_SM_1000_NS12placeholders2_4E[1];
.global .align 1 .b8 _ZN41_INTERNAL_81806070_4_k_cu_8d36d707_2389546thrust24THRUST_300001_SM_1000_NS12placeholders2_5E[1];
.global .align 1 .b8 _ZN41_INTERNAL_81806070_4_k_cu_8d36d707_2389546thrust24THRUST_300001_SM_1000_NS12placeholders2_6E[1];
.global .align 1 .b8 _ZN41_INTERNAL_81806070_4_k_cu_8d36d707_2389546thrust24THRUST_300001_SM_1000_NS12placeholders2_7E[1];
.global .align 1 .b8 _ZN41_INTERNAL_81806070_4_k_cu_8d36d707_2389546thrust24THRUST_300001_SM_1000_NS12placeholders2_8E[1];
.global .align 1 .b8 _ZN41_INTERNAL_81806070_4_k_cu_8d36d707_2389546thrust24THRUST_300001_SM_1000_NS12placeholders2_9E[1];
.global .align 1 .b8 _ZN41_INTERNAL_81806070_4_k_cu_8d36d707_2389546thrust24THRUST_300001_SM_1000_NS12placeholders3_10E[1];
.global .align 1 .b8 _ZN41_INTERNAL_81806070_4_k_cu_8d36d707_2389546thrust24THRUST_300001_SM_1000_NS3seqE[1];

.visible .entry _ZN3cub18CUB_300001_SM_10006detail11EmptyKernelIvEEvv()
{


	ret;

}


// ===== COMPILED SASS (sm_100) =====

	.target	sm_100

	.elftype	@"ET_EXEC"


//--------------------- .note.nv.tkinfo           --------------------------
	.section	.note.nv.tkinfo,"",@"SHT_NOTE"
	.sectionflags	@"SHF_NOTE_NV_TKINFO"
	.tkinfo
        /*0018*/ 	.word	0x00000002
        /*0030*/ 	.string	""
        /*0030*/ 	.string	"ptxas"
        /*0030*/ 	.string	"Cuda compilation tools, release 13.0, V13.0.88"
        /*0030*/ 	.string	"Build cuda_13.0.r13.0/compiler.36424714_0"
        /*0030*/ 	.string	"-arch sm_100 -m 64 "



//--------------------- .note.nv.cuinfo           --------------------------
	.section	.note.nv.cuinfo,"",@"SHT_NOTE"
	.sectionflags	@"SHF_NOTE_NV_CUINFO"
        /*0018*/ 	.short	0x0002
        /*001a*/ 	.short	0x0064
        /*001c*/ 	.short	0x0082
	.zero		2


//--------------------- .nv.info                  --------------------------
	.section	.nv.info,"",@"SHT_CUDA_INFO"
	.align	4


	//----- nvinfo : EIATTR_REGCOUNT
	.align		4
        /*0000*/ 	.byte	0x04, 0x2f
        /*0002*/ 	.short	(.L_44 - .L_43)
	.align		4
.L_43:
        /*0004*/ 	.word	index@(_ZN3cub18CUB_300001_SM_10006detail11EmptyKernelIvEEvv)
        /*0008*/ 	.word	0x00000004


	//----- nvinfo : EIATTR_FRAME_SIZE
	.align		4
.L_44:
        /*000c*/ 	.byte	0x04, 0x11
        /*000e*/ 	.short	(.L_46 - .L_45)
	.align		4
.L_45:
        /*0010*/ 	.word	index@(_ZN3cub18CUB_300001_SM_10006detail11EmptyKernelIvEEvv)
        /*0014*/ 	.word	0x00000000


	//----- nvinfo : EIATTR_MIN_STACK_SIZE
	.align		4
.L_46:
        /*0018*/ 	.byte	0x04, 0x12
        /*001a*/ 	.short	(.L_48 - .L_47)
	.align		4
.L_47:
        /*001c*/ 	.word	index@(_ZN3cub18CUB_300001_SM_10006detail11EmptyKernelIvEEvv)
        /*0020*/ 	.word	0x00000000
.L_48:


//--------------------- .nv.compat                --------------------------
	.section	.nv.compat,"",@"SHT_CUDA_COMPAT_INFO"
	.align	4
        /*0000*/ 	.byte	0x02, 0x09, 0x00, 0x00, 0x02, 0x02, 0x01, 0x00, 0x02, 0x05, 0x05, 0x00, 0x03, 0x07, 0x01, 0x01
        /*0010*/ 	.byte	0x02, 0x03, 0x00, 0x00, 0x02, 0x06, 0x01, 0x00, 0x04, 0x0b, 0x08, 0x00, 0x09, 0x00, 0x00, 0x00
        /*0020*/ 	.byte	0x00, 0x00, 0x00, 0x00


//--------------------- .nv.info._ZN3cub18CUB_300001_SM_10006detail11EmptyKernelIvEEvv --------------------------
	.section	.nv.info._ZN3cub18CUB_300001_SM_10006detail11EmptyKernelIvEEvv,"",@"SHT_CUDA_INFO"
	.sectionflags	@""
	.align	4


	//----- nvinfo : EIATTR_CUDA_API_VERSION
	.align		4
        /*0000*/ 	.byte	0x04, 0x37
        /*0002*/ 	.short	(.L_50 - .L_49)
.L_49:
        /*0004*/ 	.word	0x00000082


	//----- nvinfo : EIATTR_SPARSE_MMA_MASK
	.align		4
.L_50:
        /*0008*/ 	.byte	0x03, 0x50
        /*000a*/ 	.short	0x0000


	//----- nvinfo : EIATTR_MAXREG_COUNT
	.align		4
        /*000c*/ 	.byte	0x03, 0x1b
        /*000e*/ 	.short	0x00ff


	//----- nvinfo : EIATTR_MERCURY_ISA_VERSION
	.align		4
        /*0010*/ 	.byte	0x03, 0x5f
        /*0012*/ 	.short	0x0101


	//----- nvinfo : EIATTR_VRC_CTA_INIT_COUNT
	.align		4
        /*0014*/ 	.byte	0x02, 0x4a
	.zero		1
	.zero		1


	//----- nvinfo : EIATTR_EXIT_INSTR_OFFSETS
	.align		4
        /*0018*/ 	.byte	0x04, 0x1c
        /*001a*/ 	.short	(.L_52 - .L_51)


	//   ....[0]....
.L_51:
        /*001c*/ 	.word	0x00000010


	//----- nvinfo : EIATTR_SW_WAR
	.align		4
.L_52:
        /*0020*/ 	.byte	0x04, 0x36
        /*0022*/ 	.short	(.L_54 - .L_53)
.L_53:
        /*0024*/ 	.word	0x00000008
.L_54:


//--------------------- .nv.callgraph             --------------------------
	.section	.nv.callgraph,"",@"SHT_CUDA_CALLGRAPH"
	.align	4
	.sectionentsize	8
	.align		4
        /*0000*/ 	.word	0x00000000
	.align		4
        /*0004*/ 	.word	0xffffffff
	.align		4
        /*0008*/ 	.word	0x00000000
	.align		4
        /*000c*/ 	.word	0xfffffffe
	.align		4
        /*0010*/ 	.word	0x00000000
	.align		4
        /*0014*/ 	.word	0xfffffffd
	.align		4
        /*0018*/ 	.word	0x00000000
	.align		4
        /*001c*/ 	.word	0xfffffffc


//--------------------- .nv.constant4             --------------------------
	.section	.nv.constant4,"a",@progbits
	.align	8
	.align		8
.nv.constant4:
        /*0000*/ 	.dword	_ZN41_INTERNAL_81806070_4_k_cu_8d36d707_2392374cuda3std3__45__cpo5beginE
	.align		8
        /*0008*/ 	.dword	_ZN41_INTERNAL_81806070_4_k_cu_8d36d707_2392374cuda3std3__45__cpo3endE
	.align		8
        /*0010*/ 	.dword	_ZN41_INTERNAL_81806070_4_k_cu_8d36d707_2392374cuda3std3__45__cpo6cbeginE
	.align		8
        /*0018*/ 	.dword	_ZN41_INTERNAL_81806070_4_k_cu_8d36d707_2392374cuda3std3__45__cpo4cendE
	.align		8
        /*0020*/ 	.dword	_ZN41_INTERNAL_81806070_4_k_cu_8d36d707_2392374cuda3std3__45__cpo6rbeginE
	.align		8
        /*0028*/ 	.dword	_ZN41_INTERNAL_81806070_4_k_cu_8d36d707_2392374cuda3std3__45__cpo4rendE
	.align		8
        /*0030*/ 	.dword	_ZN41_INTERNAL_81806070_4_k_cu_8d36d707_2392374cuda3std3__45__cpo7crbeginE
	.align		8
        /*0038*/ 	.dword	_ZN41_INTERNAL_81806070_4_k_cu_8d36d707_2392374cuda3std3__45__cpo5crendE
	.align		8
        /*0040*/ 	.dword	_ZN41_INTERNAL_81806070_4_k_cu_8d36d707_2392374cuda3std3__443_GLOBAL__N__81806070_4_k_cu_8d36d707_2392376ignoreE
	.align		8
        /*0048*/ 	.dword	_ZN41_INTERNAL_81806070_4_k_cu_8d36d707_2392374cuda3std3__419piecewise_constructE
	.align		8
        /*0050*/ 	.dword	_ZN41_INTERNAL_81806070_4_k_cu_8d36d707_2392374cuda3std3__48in_placeE
	.align		8
        /*0058*/ 	.dword	_ZN41_INTERNAL_81806070_4_k_cu_8d36d707_2392374cuda3std3__420unreachable_sentinelE
	.align		8
        /*0060*/ 	.dword	_ZN41_INTERNAL_81806070_4_k_cu_8d36d707_2392374cuda3std3__47nulloptE
	.align		8
        /*0068*/ 	.dword	_ZN41_INTERNAL_81806070_4_k_cu_8d36d707_2392374cuda3std3__48unexpectE
	.align		8
        /*0070*/ 	.dword	_ZN41_INTERNAL_81806070_4_k_cu_8d36d707_2392374cuda3std6ranges3__45__cpo4swapE
	.align		8
        /*0078*/ 	.dword	_ZN41_INTERNAL_81806070_4_k_cu_8d36d707_2392374cuda3std6ranges3__45__cpo9iter_moveE
	.align		8
        /*0080*/ 	.dword	_ZN41_INTERNAL_81806070_4_k_cu_8d36d707_2392374cuda3std6ranges3__45__cpo5beginE
	.align		8
        /*0088*/ 	.dword	_ZN41_INTERNAL_81806070_4_k_cu_8d36d707_2392374cuda3std6ranges3__45__cpo3endE
	.align		8
        /*0090*/ 	.dword	_ZN41_INTERNAL_81806070_4_k_cu_8d36d707_2392374cuda3std6ranges3__45__cpo6cbeginE
	.align		8
        /*0098*/ 	.dword	_ZN41_INTERNAL_81806070_4_k_cu_8d36d707_2392374cuda3std6ranges3__45__cpo4cendE
	.align		8
        /*00a0*/ 	.dword	_ZN41_INTERNAL_81806070_4_k_cu_8d36d707_2392374cuda3std6ranges3__45__cpo7advanceE
	.align		8
        /*00a8*/ 	.dword	_ZN41_INTERNAL_81806070_4_k_cu_8d36d707_2392374cuda3std6ranges3__45__cpo9iter_swapE
	.align		8
        /*00b0*/ 	.dword	_ZN41_INTERNAL_81806070_4_k_cu_8d36d707_2392374cuda3std6ranges3__45__cpo4nextE
	.align		8
        /*00b8*/ 	.dword	_ZN41_INTERNAL_81806070_4_k_cu_8d36d707_2392374cuda3std6ranges3__45__cpo4prevE
	.align		8
        /*00c0*/ 	.dword	_ZN41_INTERNAL_81806070_4_k_cu_8d36d707_2392374cuda3std6ranges3__45__cpo4dataE
	.align		8
        /*00c8*/ 	.dword	_ZN41_INTERNAL_81806070_4_k_cu_8d36d707_2392374cuda3std6ranges3__45__cpo5cdataE
	.align		8
        /*00d0*/ 	.dword	_ZN41_INTERNAL_81806070_4_k_cu_8d36d707_2392374cuda3std6ranges3__45__cpo4sizeE
	.align		8
        /*00d8*/ 	.dword	_ZN41_INTERNAL_81806070_4_k_cu_8d36d707_2392374cuda3std6ranges3__45__cpo5ssizeE
	.align		8
        /*00e0*/ 	.dword	_ZN41_INTERNAL_81806070_4_k_cu_8d36d707_2392374cuda3std6ranges3__45__cpo8distanceE
	.align		8
        /*00e8*/ 	.dword	_ZN41_INTERNAL_81806070_4_k_cu_8d36d707_2392376thrust24THRUST_300001_SM_1000_NS8cuda_cub3parE
	.align		8
        /*00f0*/ 	.dword	_ZN41_INTERNAL_81806070_4_k_cu_8d36d707_2392376thrust24THRUST_300001_SM_1000_NS8cuda_cub10par_nosyncE
	.align		8
        /*00f8*/ 	.dword	_ZN41_INTERNAL_81806070_4_k_cu_8d36d707_2392376thrust24THRUST_300001_SM_1000_NS6system6detail10sequential3seqE
	.align		8
        /*0100*/ 	.dword	_ZN41_INTERNAL_81806070_4_k_cu_8d36d707_2392376thrust24THRUST_300001_SM_1000_NS12placeholders2_1E
	.align		8
        /*0108*/ 	.dword	_ZN41_INTERNAL_81806070_4_k_cu_8d36d707_2392376thrust24THRUST_300001_SM_1000_NS12placeholders2_2E
	.align		8
        /*0110*/ 	.dword	_ZN41_INTERNAL_81806070_4_k_cu_8d36d707_2392376thrust24THRUST_300001_SM_1000_NS12placeholders2_3E
	.align		8
        /*0118*/ 	.dword	_ZN41_INTERNAL_81806070_4_k_cu_8d36d707_2392376thrust24THRUST_300001_SM_1000_NS12placeholders2_4E
	.align		8
        /*0120*/ 	.dword	_ZN41_INTERNAL_81806070_4_k_cu_8d36d707_2392376thrust24THRUST_300001_SM_1000_NS12placeholders2_5E
	.align		8
        /*0128*/ 	.dword	_ZN41_INTERNAL_81806070_4_k_cu_8d36d707_2392376thrust24THRUST_300001_SM_1000_NS12placeholders2_6E
	.align		8
        /*0130*/ 	.dword	_ZN41_INTERNAL_81806070_4_k_cu_8d36d707_2392376thrust24THRUST_300001_SM_1000_NS12placeholders2_7E
	.align		8
        /*0138*/ 	.dword	_ZN41_INTERNAL_81806070_4_k_cu_8d36d707_2392376thrust24THRUST_300001_SM_1000_NS12placeholders2_8E
	.align		8
        /*0140*/ 	.dword	_ZN41_INTERNAL_81806070_4_k_cu_8d36d707_2392376thrust24THRUST_300001_SM_1000_NS12placeholders2_9E
	.align		8
        /*0148*/ 	.dword	_ZN41_INTERNAL_81806070_4_k_cu_8d36d707_2392376thrust24THRUST_300001_SM_1000_NS12placeholders3_10E
	.align		8
        /*0150*/ 	.dword	_ZN41_INTERNAL_81806070_4_k_cu_8d36d707_2392376thrust24THRUST_300001_SM_1000_NS3seqE


//--------------------- .text._ZN3cub18CUB_300001_SM_10006detail11EmptyKernelIvEEvv --------------------------
	.section	.text._ZN3cub18CUB_300001_SM_10006detail11EmptyKernelIvEEvv,"ax",@progbits
	.align	128
        .global         _ZN3cub18CUB_300001_SM_10006detail11EmptyKernelIvEEvv
        .type           _ZN3cub18CUB_300001_SM_10006detail11EmptyKernelIvEEvv,@function
        .size           _ZN3cub18CUB_300001_SM_10006detail11EmptyKernelIvEEvv,(.L_x_1 - _ZN3cub18CUB_300001_SM_10006detail11EmptyKernelIvEEvv)
        .other          _ZN3cub18CUB_300001_SM_10006detail11EmptyKernelIvEEvv,@"STO_CUDA_ENTRY STV_DEFAULT"
_ZN3cub18CUB_300001_SM_10006detail11EmptyKernelIvEEvv:
.text._ZN3cub18CUB_300001_SM_10006detail11EmptyKernelIvEEvv:
[----:B------:R-:W-:Y:S01]  /*0000*/  LDC R1, c[0x0][0x37c] ;  /* 0x0000df00ff017b82 */ /* 0x000fe20000000800 */
[----:B------:R-:W-:Y:S05]  /*0010*/  EXIT ;  /* 0x000000000000794d */ /* 0x000fea0003800000 */
.L_x_0:
[----:B------:R-:W-:-:S00]  /*0020*/  BRA `(.L_x_0) ;  /* 0xfffffffc00fc7947 */ /* 0x000fc0000383ffff */
[----:B------:R-:W-:-:S00]  /*0030*/  NOP ;  /* 0x0000000000007918 */ /* 0x000fc00000000000 */
        /* <DEDUP_REMOVED lines=12> */
.L_x_1:


//--------------------- .nv.shared.reserved.0     --------------------------
	.section	.nv.shared.reserved.0,"aw",@nobits
	.weak		__nv_reservedSMEM_offset_0_alias
	.size		__nv_reservedSMEM_offset_0_alias, 0, 64
	.other		__nv_reservedSMEM_offset_0_alias,@"STO_CUDA_RESERVED_SHARED STV_DEFAULT"
__nv_reservedSMEM_offset_0_alias:
	.zero		0
	.zero		64


//--------------------- .nv.global                --------------------------
	.section	.nv.global,"aw",@nobits
.nv.global:
	.type		_ZN41_INTERNAL_81806070_4_k_cu_8d36d707_2392376thrust24THRUST_300001_SM_1000_NS3seqE,@object
	.size		_ZN41_INTERNAL_81806070_4_k_cu_8d36d707_2392376thrust24THRUST_300001_SM_1000_NS3seqE,(_ZN41_INTERNAL_81806070_4_k_cu_8d36d707_2392374cuda3std3__48in_placeE - _ZN41_INTERNAL_81806070_4_k_cu_8d36d707_2392376thrust24THRUST_300001_SM_1000_NS3seqE)
_ZN41_INTERNAL_81806070_4_k_cu_8d36d707_2392376thrust24THRUST_300001_SM_1000_NS3seqE:
	.zero		1
	.type		_ZN41_INTERNAL_81806070_4_k_cu_8d36d707_2392374cuda3std3__48in_placeE,@object
	.size		_ZN41_INTERNAL_81806070_4_k_cu_8d36d707_2392374cuda3std3__48in_placeE,(_ZN41_INTERNAL_81806070_4_k_cu_8d36d707_2392374cuda3std6ranges3__45__cpo4sizeE - _ZN41_INTERNAL_81806070_4_k_cu_8d36d707_2392374cuda3std3__48in_placeE)
_ZN41_INTERNAL_81806070_4_k_cu_8d36d707_2392374cuda3std3__48in_placeE:
	.zero		1
	.type		_ZN41_INTERNAL_81806070_4_k_cu_8d36d707_2392374cuda3std6ranges3__45__cpo4sizeE,@object
	.size		_ZN41_INTERNAL_81806070_4_k_cu_8d36d707_2392374cuda3std6ranges3__45__cpo4sizeE,(_ZN41_INTERNAL_81806070_4_k_cu_8d36d707_2392376thrust24THRUST_300001_SM_1000_NS12placeholders2_3E - _ZN41_INTERNAL_81806070_4_k_cu_8d36d707_2392374cuda3std6ranges3__45__cpo4sizeE)
_ZN41_INTERNAL_81806070_4_k_cu_8d36d707_2392374cuda3std6ranges3__45__cpo4sizeE:
	.zero		1
	.type		_ZN41_INTERNAL_81806070_4_k_cu_8d36d707_2392376thrust24THRUST_300001_SM_1000_NS12placeholders2_3E,@object
	.size		_ZN41_INTERNAL_81806070_4_k_cu_8d36d707_2392376thrust24THRUST_300001_SM_1000_NS12placeholders2_3E,(_ZN41_INTERNAL_81806070_4_k_cu_8d36d707_2392374cuda3std3__45__cpo6cbeginE - _ZN41_INTERNAL_81806070_4_k_cu_8d36d707_2392376thrust24THRUST_300001_SM_1000_NS12placeholders2_3E)
_ZN41_INTERNAL_81806070_4_k_cu_8d36d707_2392376thrust24THRUST_300001_SM_1000_NS12placeholders2_3E:
	.zero		1
	.type		_ZN41_INTERNAL_81806070_4_k_cu_8d36d707_2392374cuda3std3__45__cpo6cbeginE,@object
	.size		_ZN41_INTERNAL_81806070_4_k_cu_8d36d707_2392374cuda3std3__45__cpo6cbeginE,(_ZN41_INTERNAL_81806070_4_k_cu_8d36d707_2392374cuda3std6ranges3__45__cpo6cbeginE - _ZN41_INTERNAL_81806070_4_k_cu_8d36d707_2392374cuda3std3__45__cpo6cbeginE)
_ZN41_INTERNAL_81806070_4_k_cu_8d36d707_2392374cuda3std3__45__cpo6cbeginE:
	.zero		1
	.type		_ZN41_INTERNAL_81806070_4_k_cu_8d36d707_2392374cuda3std6ranges3__45__cpo6cbeginE,@object
	.size		_ZN41_INTERNAL_81806070_4_k_cu_8d36d707_2392374cuda3std6ranges3__45__cpo6cbeginE,(_ZN41_INTERNAL_81806070_4_k_cu_8d36d707_2392376thrust24THRUST_300001_SM_1000_NS12placeholders2_7E - _ZN41_INTERNAL_81806070_4_k_cu_8d36d707_2392374cuda3std6ranges3__45__cpo6cbeginE)
_ZN41_INTERNAL_81806070_4_k_cu_8d36d707_2392374cuda3std6ranges3__45__cpo6cbeginE:
	.zero		1
	.type		_ZN41_INTERNAL_81806070_4_k_cu_8d36d707_2392376thrust24THRUST_300001_SM_1000_NS12placeholders2_7E,@object
	.size		_ZN41_INTERNAL_81806070_4_k_cu_8d36d707_2392376thrust24THRUST_300001_SM_1000_NS12placeholders2_7E,(_ZN41_INTERNAL_81806070_4_k_cu_8d36d707_2392374cuda3std3__45__cpo7crbeginE - _ZN41_INTERNAL_81806070_4_k_cu_8d36d707_2392376thrust24THRUST_300001_SM_1000_NS12placeholders2_7E)
_ZN41_INTERNAL_81806070_4_k_cu_8d36d707_2392376thrust24THRUST_300001_SM_1000_NS12placeholders2_7E:
	.zero		1
	.type		_ZN41_INTERNAL_81806070_4_k_cu_8d36d707_2392374cuda3std3__45__cpo7crbeginE,@object
	.size		_ZN41_INTERNAL_81806070_4_k_cu_8d36d707_2392374cuda3std3__45__cpo7crbeginE,(_ZN41_INTERNAL_81806070_4_k_cu_8d36d707_2392374cuda3std6ranges3__45__cpo4nextE - _ZN41_INTERNAL_81806070_4_k_cu_8d36d707_2392374cuda3std3__45__cpo7crbeginE)
_ZN41_INTERNAL_81806070_4_k_cu_8d36d707_2392374cuda3std3__45__cpo7crbeginE:
	.zero		1
	.type		_ZN41_INTERNAL_81806070_4_k_cu_8d36d707_2392374cuda3std6ranges3__45__cpo4nextE,@object
	.size		_ZN41_INTERNAL_81806070_4_k_cu_8d36d707_2392374cuda3std6ranges3__45__cpo4nextE,(_ZN41_INTERNAL_81806070_4_k_cu_8d36d707_2392374cuda3std6ranges3__45__cpo4swapE - _ZN41_INTERNAL_81806070_4_k_cu_8d36d707_2392374cuda3std6ranges3__45__cpo4nextE)
_ZN41_INTERNAL_81806070_4_k_cu_8d36d707_2392374cuda3std6ranges3__45__cpo4nextE:
	.zero		1
	.type		_ZN41_INTERNAL_81806070_4_k_cu_8d36d707_2392374cuda3std6ranges3__45__cpo4swapE,@object
	.size		_ZN41_INTERNAL_81806070_4_k_cu_8d36d707_2392374cuda3std6ranges3__45__cpo4swapE,(_ZN41_INTERNAL_81806070_4_k_cu_8d36d707_2392376thrust24THRUST_300001_SM_1000_NS8cuda_cub10par_nosyncE - _ZN41_INTERNAL_81806070_4_k_cu_8d36d707_2392374cuda3std6ranges3__45__cpo4swapE)
_ZN41_INTERNAL_81806070_4_k_cu_8d36d707_2392374cuda3std6ranges3__45__cpo4swapE:
	.zero		1
	.type		_ZN41_INTERNAL_81806070_4_k_cu_8d36d707_2392376thrust24THRUST_300001_SM_1000_NS8cuda_cub10par_nosyncE,@object
	.size		_ZN41_INTERNAL_81806070_4_k_cu_8d36d707_2392376thrust24THRUST_300001_SM_1000_NS8cuda_cub10par_nosyncE,(_ZN41_INTERNAL_81806070_4_k_cu_8d36d707_2392376thrust24THRUST_300001_SM_1000_NS12placeholders2_9E - _ZN41_INTERNAL_81806070_4_k_cu_8d36d707_2392376thrust24THRUST_300001_SM_1000_NS8cuda_cub10par_nosyncE)
_ZN41_INTERNAL_81806070_4_k_cu_8d36d707_2392376thrust24THRUST_300001_SM_1000_NS8cuda_cub10par_nosyncE:
	.zero		1
	.type		_ZN41_INTERNAL_81806070_4_k_cu_8d36d707_2392376thrust24THRUST_300001_SM_1000_NS12placeholders2_9E,@object
	.size		_ZN41_INTERNAL_81806070_4_k_cu_8d36d707_2392376thrust24THRUST_300001_SM_1000_NS12placeholders2_9E,(_ZN41_INTERNAL_81806070_4_k_cu_8d36d707_2392374cuda3std3__443_GLOBAL__N__81806070_4_k_cu_8d36d707_2392376ignoreE - _ZN41_INTERNAL_81806070_4_k_cu_8d36d707_2392376thrust24THRUST_300001_SM_1000_NS12placeholders2_9E)
_ZN41_INTERNAL_81806070_4_k_cu_8d36d707_2392376thrust24THRUST_300001_SM_1000_NS12placeholders2_9E:
	.zero		1
	.type		_ZN41_INTERNAL_81806070_4_k_cu_8d36d707_2392374cuda3std3__443_GLOBAL__N__81806070_4_k_cu_8d36d707_2392376ignoreE,@object
	.size		_ZN41_INTERNAL_81806070_4_k_cu_8d36d707_2392374cuda3std3__443_GLOBAL__N__81806070_4_k_cu_8d36d707_2392376ignoreE,(_ZN41_INTERNAL_81806070_4_k_cu_8d36d707_2392374cuda3std6ranges3__45__cpo4dataE - _ZN41_INTERNAL_81806070_4_k_cu_8d36d707_2392374cuda3std3__443_GLOBAL__N__81806070_4_k_cu_8d36d707_2392376ignoreE)
_ZN41_INTERNAL_81806070_4_k_cu_8d36d707_2392374cuda3std3__443_GLOBAL__N__81806070_4_k_cu_8d36d707_2392376ignoreE:
	.zero		1
	.type		_ZN41_INTERNAL_81806070_4_k_cu_8d36d707_2392374cuda3std6ranges3__45__cpo4dataE,@object
	.size		_ZN41_INTERNAL_81806070_4_k_cu_8d36d707_2392374cuda3std6ranges3__45__cpo4dataE,(_ZN41_INTERNAL_81806070_4_k_cu_8d36d707_2392376thrust24THRUST_300001_SM_1000_NS12placeholders2_1E - _ZN41_INTERNAL_81806070_4_k_cu_8d36d707_2392374cuda3std6ranges3__45__cpo4dataE)
_ZN41_INTERNAL_81806070_4_k_cu_8d36d707_2392374cuda3std6ranges3__45__cpo4dataE:
	.zero		1
	.type		_ZN41_INTERNAL_81806070_4_k_cu_8d36d707_2392376thrust24THRUST_300001_SM_1000_NS12placeholders2_1E,@object
	.size		_ZN41_INTERNAL_81806070_4_k_cu_8d36d707_2392376thrust24THRUST_300001_SM_1000_NS12placeholders2_1E,(_ZN41_INTERNAL_81806070_4_k_cu_8d36d707_2392374cuda3std3__45__cpo5beginE - _ZN41_INTERNAL_81806070_4_k_cu_8d36d707_2392376thrust24THRUST_300001_SM_1000_NS12placeholders2_1E)
_ZN41_INTERNAL_81806070_4_k_cu_8d36d707_2392376thrust24THRUST_300001_SM_1000_NS12placeholders2_1E:
	.zero		1
	.type		_ZN41_INTERNAL_81806070_4_k_cu_8d36d707_2392374cuda3std3__45__cpo5beginE,@object
	.size		_ZN41_INTERNAL_81806070_4_k_cu_8d36d707_2392374cuda3std3__45__cpo5beginE,(_ZN41_INTERNAL_81806070_4_k_cu_8d36d707_2392374cuda3std6ranges3__45__cpo5beginE - _ZN41_INTERNAL_81806070_4_k_cu_8d36d707_2392374cuda3std3__45__cpo5beginE)
_ZN41_INTERNAL_81806070_4_k_cu_8d36d707_2392374cuda3std3__45__cpo5beginE:
	.zero		1
	.type		_ZN41_INTERNAL_81806070_4_k_cu_8d36d707_2392374cuda3std6ranges3__45__cpo5beginE,@object
	.size		_ZN41_INTERNAL_81806070_4_k_cu_8d36d707_2392374cuda3std6ranges3__45__cpo5beginE,(_ZN41_INTERNAL_81806070_4_k_cu_8d36d707_2392376thrust24THRUST_300001_SM_1000_NS12placeholders2_5E - _ZN41_INTERNAL_81806070_4_k_cu_8d36d707_2392374cuda3std6ranges3__45__cpo5beginE)
_ZN41_INTERNAL_81806070_4_k_cu_8d36d707_2392374cuda3std6ranges3__45__cpo5beginE:
	.zero		1
	.type		_ZN41_INTERNAL_81806070_4_k_cu_8d36d707_2392376thrust24THRUST_300001_SM_1000_NS12placeholders2_5E,@object
	.size		_ZN41_INTERNAL_81806070_4_k_cu_8d36d707_2392376thrust24THRUST_300001_SM_1000_NS12placeholders2_5E,(_ZN41_INTERNAL_81806070_4_k_cu_8d36d707_2392374cuda3std3__45__cpo6rbeginE - _ZN41_INTERNAL_81806070_4_k_cu_8d36d707_2392376thrust24THRUST_300001_SM_1000_NS12placeholders2_5E)
_ZN41_INTERNAL_81806070_4_k_cu_8d36d707_2392376thrust24THRUST_300001_SM_1000_NS12placeholders2_5E:
	.zero		1
	.type		_ZN41_INTERNAL_81806070_4_k_cu_8d36d707_2392374cuda3std3__45__cpo6rbeginE,@object
	.size		_ZN41_INTERNAL_81806070_4_k_cu_8d36d707_2392374cuda3std3__45__cpo6rbeginE,(_ZN41_INTERNAL_81806070_4_k_cu_8d36d707_2392374cuda3std6ranges3__45__cpo7advanceE - _ZN41_INTERNAL_81806070_4_k_cu_8d36d707_2392374cuda3std3__45__cpo6rbeginE)
_ZN41_INTERNAL_81806070_4_k_cu_8d36d707_2392374cuda3std3__45__cpo6rbeginE:
	.zero		1
	.type		_ZN41_INTERNAL_81806070_4_k_cu_8d36d707_2392374cuda3std6ranges3__45__cpo7advanceE,@object
	.size		_ZN41_INTERNAL_81806070_4_k_cu_8d36d707_2392374cuda3std6ranges3__45__cpo7advanceE,(_ZN41_INTERNAL_81806070_4_k_cu_8d36d707_2392374cuda3std3__47nulloptE - _ZN41_INTERNAL_81806070_4_k_cu_8d36d707_2392374cuda3std6ranges3__45__cpo7advanceE)
_ZN41_INTERNAL_81806070_4_k_cu_8d36d707_2392374cuda3std6ranges3__45__cpo7advanceE:
	.zero		1
	.type		_ZN41_INTERNAL_81806070_4_k_cu_8d36d707_2392374cuda3std3__47nulloptE,@object
	.size		_ZN41_INTERNAL_81806070_4_k_cu_8d36d707_2392374cuda3std3__47nulloptE,(_ZN41_INTERNAL_81806070_4_k_cu_8d36d707_2392374cuda3std6ranges3__45__cpo8distanceE - _ZN41_INTERNAL_81806070_4_k_cu_8d36d707_2392374cuda3std3__47nulloptE)
_ZN41_INTERNAL_81806070_4_k_cu_8d36d707_2392374cuda3std3__47nulloptE:
	.zero		1
	.type		_ZN41_INTERNAL_81806070_4_k_cu_8d36d707_2392374cuda3std6ranges3__45__cpo8distanceE,@object
	.size		_ZN41_INTERNAL_81806070_4_k_cu_8d36d707_2392374cuda3std6ranges3__45__cpo8distanceE,(_ZN41_INTERNAL_81806070_4_k_cu_8d36d707_2392376thrust24THRUST_300001_SM_1000_NS12placeholders3_10E - _ZN41_INTERNAL_81806070_4_k_cu_8d36d707_2392374cuda3std6ranges3__45__cpo8distanceE)
_ZN41_INTERNAL_81806070_4_k_cu_8d36d707_2392374cuda3std6ranges3__45__cpo8distanceE:
	.zero		1
	.type		_ZN41_INTERNAL_81806070_4_k_cu_8d36d707_2392376thrust24THRUST_300001_SM_1000_NS12placeholders3_10E,@object
	.size		_ZN41_INTERNAL_81806070_4_k_cu_8d36d707_2392376thrust24THRUST_300001_SM_1000_NS12placeholders3_10E,(_ZN41_INTERNAL_81806070_4_k_cu_8d36d707_2392374cuda3std3__419piecewise_constructE - _ZN41_INTERNAL_81806070_4_k_cu_8d36d707_2392376thrust24THRUST_300001_SM_1000_NS12placeholders3_10E)
_ZN41_INTERNAL_81806070_4_k_cu_8d36d707_2392376thrust24THRUST_300001_SM_1000_NS12placeholders3_10E:
	.zero		1
	.type		_ZN41_INTERNAL_81806070_4_k_cu_8d36d707_2392374cuda3std3__419piecewise_constructE,@object
	.size		_ZN41_INTERNAL_81806070_4_k_cu_8d36d707_2392374cuda3std3__419piecewise_constructE,(_ZN41_INTERNAL_81806070_4_k_cu_8d36d707_2392374cuda3std6ranges3__45__cpo5cdataE - _ZN41_INTERNAL_81806070_4_k_cu_8d36d707_2392374cuda3std3__419piecewise_constructE)
_ZN41_INTERNAL_81806070_4_k_cu_8d36d707_2392374cuda3std3__419piecewise_constructE:
	.zero		1
	.type		_ZN41_INTERNAL_81806070_4_k_cu_8d36d707_2392374cuda3std6ranges3__45__cpo5cdataE,@object
	.size		_ZN41_INTERNAL_81806070_4_k_cu_8d36d707_2392374cuda3std6ranges3__45__cpo5cdataE,(_ZN41_INTERNAL_81806070_4_k_cu_8d36d707_2392376thrust24THRUST_300001_SM_1000_NS12placeholders2_2E - _ZN41_INTERNAL_81806070_4_k_cu_8d36d707_2392374cuda3std6ranges3__45__cpo5cdataE)
_ZN41_INTERNAL_81806070_4_k_cu_8d36d707_2392374cuda3std6ranges3__45__cpo5cdataE:
	.zero		1
	.type		_ZN41_INTERNAL_81806070_4_k_cu_8d36d707_2392376thrust24THRUST_300001_SM_1000_NS12placeholders2_2E,@object
	.size		_ZN41_INTERNAL_81806070_4_k_cu_8d36d707_2392376thrust24THRUST_300001_SM_1000_NS12placeholders2_2E,(_ZN41_INTERNAL_81806070_4_k_cu_8d36d707_2392374cuda3std3__45__cpo3endE - _ZN41_INTERNAL_81806070_4_k_cu_8d36d707_2392376thrust24THRUST_300001_SM_1000_NS12placeholders2_2E)
_ZN41_INTERNAL_81806070_4_k_cu_8d36d707_2392376thrust24THRUST_300001_SM_1000_NS12placeholders2_2E:
	.zero		1
	.type		_ZN41_INTERNAL_81806070_4_k_cu_8d36d707_2392374cuda3std3__45__cpo3endE,@object
	.size		_ZN41_INTERNAL_81806070_4_k_cu_8d36d707_2392374cuda3std3__45__cpo3endE,(_ZN41_INTERNAL_81806070_4_k_cu_8d36d707_2392374cuda3std6ranges3__45__cpo3endE - _ZN41_INTERNAL_81806070_4_k_cu_8d36d707_2392374cuda3std3__45__cpo3endE)
_ZN41_INTERNAL_81806070_4_k_cu_8d36d707_2392374cuda3std3__45__cpo3endE:
	.zero		1
	.type		_ZN41_INTERNAL_81806070_4_k_cu_8d36d707_2392374cuda3std6ranges3__45__cpo3endE,@object
	.size		_ZN41_INTERNAL_81806070_4_k_cu_8d36d707_2392374cuda3std6ranges3__45__cpo3endE,(_ZN41_INTERNAL_81806070_4_k_cu_8d36d707_2392376thrust24THRUST_300001_SM_1000_NS12placeholders2_6E - _ZN41_INTERNAL_81806070_4_k_cu_8d36d707_2392374cuda3std6ranges3__45__cpo3endE)
_ZN41_INTERNAL_81806070_4_k_cu_8d36d707_2392374cuda3std6ranges3__45__cpo3endE:
	.zero		1
	.type		_ZN41_INTERNAL_81806070_4_k_cu_8d36d707_2392376thrust24THRUST_300001_SM_1000_NS12placeholders2_6E,@object
	.size		_ZN41_INTERNAL_81806070_4_k_cu_8d36d707_2392376thrust24THRUST_300001_SM_1000_NS12placeholders2_6E,(_ZN41_INTERNAL_81806070_4_k_cu_8d36d707_2392374cuda3std3__45__cpo4rendE - _ZN41_INTERNAL_81806070_4_k_cu_8d36d707_2392376thrust24THRUST_300001_SM_1000_NS12placeholders2_6E)
_ZN41_INTERNAL_81806070_4_k_cu_8d36d707_2392376thrust24THRUST_300001_SM_1000_NS12placeholders2_6E:
	.zero		1
	.type		_ZN41_INTERNAL_81806070_4_k_cu_8d36d707_2392374cuda3std3__45__cpo4rendE,@object
	.size		_ZN41_INTERNAL_81806070_4_k_cu_8d36d707_2392374cuda3std3__45__cpo4rendE,(_ZN41_INTERNAL_81806070_4_k_cu_8d36d707_2392374cuda3std6ranges3__45__cpo9iter_swapE - _ZN41_INTERNAL_81806070_4_k_cu_8d36d707_2392374cuda3std3__45__cpo4rendE)
_ZN41_INTERNAL_81806070_4_k_cu_8d36d707_2392374cuda3std3__45__cpo4rendE:
	.zero		1
	.type		_ZN41_INTERNAL_81806070_4_k_cu_8d36d707_2392374cuda3std6ranges3__45__cpo9iter_swapE,@object
	.size		_ZN41_INTERNAL_81806070_4_k_cu_8d36d707_2392374cuda3std6ranges3__45__cpo9iter_swapE,(_ZN41_INTERNAL_81806070_4_k_cu_8d36d707_2392374cuda3std3__48unexpectE - _ZN41_INTERNAL_81806070_4_k_cu_8d36d707_2392374cuda3std6ranges3__45__cpo9iter_swapE)
_ZN41_INTERNAL_81806070_4_k_cu_8d36d707_2392374cuda3std6ranges3__45__cpo9iter_swapE:
	.zero		1
	.type		_ZN41_INTERNAL_81806070_4_k_cu_8d36d707_2392374cuda3std3__48unexpectE,@object
	.size		_ZN41_INTERNAL_81806070_4_k_cu_8d36d707_2392374cuda3std3__48unexpectE,(_ZN41_INTERNAL_81806070_4_k_cu_8d36d707_2392376thrust24THRUST_300001_SM_1000_NS8cuda_cub3parE - _ZN41_INTERNAL_81806070_4_k_cu_8d36d707_2392374cuda3std3__48unexpectE)
_ZN41_INTERNAL_81806070_4_k_cu_8d36d707_2392374cuda3std3__48unexpectE:
	.zero		1
	.type		_ZN41_INTERNAL_81806070_4_k_cu_8d36d707_2392376thrust24THRUST_300001_SM_1000_NS8cuda_cub3parE,@object
	.size		_ZN41_INTERNAL_81806070_4_k_cu_8d36d707_2392376thrust24THRUST_300001_SM_1000_NS8cuda_cub3parE,(_ZN41_INTERNAL_81806070_4_k_cu_8d36d707_2392376thrust24THRUST_300001_SM_1000_NS12placeholders2_4E - _ZN41_INTERNAL_81806070_4_k_cu_8d36d707_2392376thrust24THRUST_300001_SM_1000_NS8cuda_cub3parE)
_ZN41_INTERNAL_81806070_4_k_cu_8d36d707_2392376thrust24THRUST_300001_SM_1000_NS8cuda_cub3parE:
	.zero		1
	.type		_ZN41_INTERNAL_81806070_4_k_cu_8d36d707_2392376thrust24THRUST_300001_SM_1000_NS12placeholders2_4E,@object
	.size		_ZN41_INTERNAL_81806070_4_k_cu_8d36d707_2392376thrust24THRUST_300001_SM_1000_NS12placeholders2_4E,(_ZN41_INTERNAL_81806070_4_k_cu_8d36d707_2392374cuda3std3__45__cpo4cendE - _ZN41_INTERNAL_81806070_4_k_cu_8d36d707_2392376thrust24THRUST_300001_SM_1000_NS12placeholders2_4E)
_ZN41_INTERNAL_81806070_4_k_cu_8d36d707_2392376thrust24THRUST_300001_SM_1000_NS12placeholders2_4E:
	.zero		1
	.type		_ZN41_INTERNAL_81806070_4_k_cu_8d36d707_2392374cuda3std3__45__cpo4cendE,@object
	.size		_ZN41_INTERNAL_81806070_4_k_cu_8d36d707_2392374cuda3std3__45__cpo4cendE,(_ZN41_INTERNAL_81806070_4_k_cu_8d36d707_2392374cuda3std6ranges3__45__cpo4cendE - _ZN41_INTERNAL_81806070_4_k_cu_8d36d707_2392374cuda3std3__45__cpo4cendE)
_ZN41_INTERNAL_81806070_4_k_cu_8d36d707_2392374cuda3std3__45__cpo4cendE:
	.zero		1
	.type		_ZN41_INTERNAL_81806070_4_k_cu_8d36d707_2392374cuda3std6ranges3__45__cpo4cendE,@object
	.size		_ZN41_INTERNAL_81806070_4_k_cu_8d36d707_2392374cuda3std6ranges3__45__cpo4cendE,(_ZN41_INTERNAL_81806070_4_k_cu_8d36d707_2392374cuda3std3__420unreachable_sentinelE - _ZN41_INTERNAL_81806070_4_k_cu_8d36d707_2392374cuda3std6ranges3__45__cpo4cendE)
_ZN41_INTERNAL_81806070_4_k_cu_8d36d707_2392374cuda3std6ranges3__45__cpo4cendE:
	.zero		1
	.type		_ZN41_INTERNAL_81806070_4_k_cu_8d36d707_2392374cuda3std3__420unreachable_sentinelE,@object
	.size		_ZN41_INTERNAL_81806070_4_k_cu_8d36d707_2392374cuda3std3__420unreachable_sentinelE,(_ZN41_INTERNAL_81806070_4_k_cu_8d36d707_2392374cuda3std6ranges3__45__cpo5ssizeE - _ZN41_INTERNAL_81806070_4_k_cu_8d36d707_2392374cuda3std3__420unreachable_sentinelE)
_ZN41_INTERNAL_81806070_4_k_cu_8d36d707_2392374cuda3std3__420unreachable_sentinelE:
	.zero		1
	.type		_ZN41_INTERNAL_81806070_4_k_cu_8d36d707_2392374cuda3std6ranges3__45__cpo5ssizeE,@object
	.size		_ZN41_INTERNAL_81806070_4_k_cu_8d36d707_2392374cuda3std6ranges3__45__cpo5ssizeE,(_ZN41_INTERNAL_81806070_4_k_cu_8d36d707_2392376thrust24THRUST_300001_SM_1000_NS12placeholders2_8E - _ZN41_INTERNAL_81806070_4_k_cu_8d36d707_2392374cuda3std6ranges3__45__cpo5ssizeE)
_ZN41_INTERNAL_81806070_4_k_cu_8d36d707_2392374cuda3std6ranges3__45__cpo5ssizeE:
	.zero		1
	.type		_ZN41_INTERNAL_81806070_4_k_cu_8d36d707_2392376thrust24THRUST_300001_SM_1000_NS12placeholders2_8E,@object
	.size		_ZN41_INTERNAL_81806070_4_k_cu_8d36d707_2392376thrust24THRUST_300001_SM_1000_NS12placeholders2_8E,(_ZN41_INTERNAL_81806070_4_k_cu_8d36d707_2392374cuda3std3__45__cpo5crendE - _ZN41_INTERNAL_81806070_4_k_cu_8d36d707_2392376thrust24THRUST_300001_SM_1000_NS12placeholders2_8E)
_ZN41_INTERNAL_81806070_4_k_cu_8d36d707_2392376thrust24THRUST_300001_SM_1000_NS12placeholders2_8E:
	.zero		1
	.type		_ZN41_INTERNAL_81806070_4_k_cu_8d36d707_2392374cuda3std3__45__cpo5crendE,@object
	.size		_ZN41_INTERNAL_81806070_4_k_cu_8d36d707_2392374cuda3std3__45__cpo5crendE,(_ZN41_INTERNAL_81806070_4_k_cu_8d36d707_2392374cuda3std6ranges3__45__cpo4prevE - _ZN41_INTERNAL_81806070_4_k_cu_8d36d707_2392374cuda3std3__45__cpo5crendE)
_ZN41_INTERNAL_81806070_4_k_cu_8d36d707_2392374cuda3std3__45__cpo5crendE:
	.zero		1
	.type		_ZN41_INTERNAL_81806070_4_k_cu_8d36d707_2392374cuda3std6ranges3__45__cpo4prevE,@object
	.size		_ZN41_INTERNAL_81806070_4_k_cu_8d36d707_2392374cuda3std6ranges3__45__cpo4prevE,(_ZN41_INTERNAL_81806070_4_k_cu_8d36d707_2392374cuda3std6ranges3__45__cpo9iter_moveE - _ZN41_INTERNAL_81806070_4_k_cu_8d36d707_2392374cuda3std6ranges3__45__cpo4prevE)
_ZN41_INTERNAL_81806070_4_k_cu_8d36d707_2392374cuda3std6ranges3__45__cpo4prevE:
	.zero		1
	.type		_ZN41_INTERNAL_81806070_4_k_cu_8d36d707_2392374cuda3std6ranges3__45__cpo9iter_moveE,@object
	.size		_ZN41_INTERNAL_81806070_4_k_cu_8d36d707_2392374cuda3std6ranges3__45__cpo9iter_moveE,(_ZN41_INTERNAL_81806070_4_k_cu_8d36d707_2392376thrust24THRUST_300001_SM_1000_NS6system6detail10sequential3seqE - _ZN41_INTERNAL_81806070_4_k_cu_8d36d707_2392374cuda3std6ranges3__45__cpo9iter_moveE)
_ZN41_INTERNAL_81806070_4_k_cu_8d36d707_2392374cuda3std6ranges3__45__cpo9iter_moveE:
	.zero		1
	.type		_ZN41_INTERNAL_81806070_4_k_cu_8d36d707_2392376thrust24THRUST_300001_SM_1000_NS6system6detail10sequential3seqE,@object
	.size		_ZN41_INTERNAL_81806070_4_k_cu_8d36d707_2392376thrust24THRUST_300001_SM_1000_NS6system6detail10sequential3seqE,(.L_31 - _ZN41_INTERNAL_81806070_4_k_cu_8d36d707_2392376thrust24THRUST_300001_SM_1000_NS6system6detail10sequential3seqE)
_ZN41_INTERNAL_81806070_4_k_cu_8d36d707_2392376thrust24THRUST_300001_SM_1000_NS6system6detail10sequential3seqE:
	.zero		1
.L_31:


//--------------------- .nv.constant0._ZN3cub18CUB_300001_SM_10006detail11EmptyKernelIvEEvv --------------------------
	.section	.nv.constant0._ZN3cub18CUB_300001_SM_10006detail11EmptyKernelIvEEvv,"a",@progbits
	.sectionflags	@""
	.align	4
.nv.constant0._ZN3cub18CUB_300001_SM_10006detail11EmptyKernelIvEEvv:
	.zero		896


//--------------------- SYMBOLS --------------------------

	.type		.nv.reservedSmem.offset0,@object
	.size		.nv.reservedSmem.offset0,0x4
